//
// Generated by NVIDIA NVVM Compiler
//
// Compiler Build ID: CL-36424714
// Cuda compilation tools, release 13.0, V13.0.88
// Based on NVVM 20.0.0
//

.version 9.0
.target sm_100
.address_size 64

	// .globl	_Z9grayscalePhi
.extern .func  (.param .b32 func_retval0) vprintf
(
	.param .b64 vprintf_param_0,
	.param .b64 vprintf_param_1
)
;
.global .align 1 .b8 $str[19] = {105, 32, 61, 32, 37, 100, 44, 32, 115, 105, 122, 101, 32, 61, 32, 37, 100, 10};

.visible .entry _Z9grayscalePhi(
	.param .u64 .ptr .align 1 _Z9grayscalePhi_param_0,
	.param .u32 _Z9grayscalePhi_param_1
)
{
	.local .align 8 .b8 	__local_depot0[8];
	.reg .b64 	%SP;
	.reg .b64 	%SPL;
	.reg .pred 	%p<2>;
	.reg .b16 	%rs<5>;
	.reg .b32 	%r<11>;
	.reg .b32 	%f<7>;
	.reg .b64 	%rd<9>;

	mov.u64 	%SPL, __local_depot0;
	cvta.local.u64 	%SP, %SPL;
	ld.param.u64 	%rd1, [_Z9grayscalePhi_param_0];
	ld.param.u32 	%r2, [_Z9grayscalePhi_param_1];
	add.u64 	%rd2, %SP, 0;
	add.u64 	%rd3, %SPL, 0;
	mov.u32 	%r3, %ctaid.x;
	mov.u32 	%r4, %ntid.x;
	mov.u32 	%r5, %tid.x;
	mad.lo.s32 	%r6, %r3, %r4, %r5;
	st.local.v2.u32 	[%rd3], {%r6, %r2};
	mov.u64 	%rd4, $str;
	cvta.global.u64 	%rd5, %rd4;
	{ // callseq 0, 0
	.param .b64 param0;
	st.param.b64 	[param0], %rd5;
	.param .b64 param1;
	st.param.b64 	[param1], %rd2;
	.param .b32 retval0;
	call.uni (retval0), 
	vprintf, 
	(
	param0, 
	param1
	);
	ld.param.b32 	%r7, [retval0];
	} // callseq 0
	mul.lo.s32 	%r1, %r6, 3;
	add.s32 	%r9, %r1, 2;
	setp.ge.s32 	%p1, %r9, %r2;
	@%p1 bra 	$L__BB0_2;
	cvta.to.global.u64 	%rd6, %rd1;
	cvt.s64.s32 	%rd7, %r1;
	add.s64 	%rd8, %rd6, %rd7;
	ld.global.u8 	%rs1, [%rd8];
	ld.global.u8 	%rs2, [%rd8+1];
	ld.global.u8 	%rs3, [%rd8+2];
	cvt.rn.f32.u16 	%f1, %rs1;
	cvt.rn.f32.u16 	%f2, %rs2;
	mul.f32 	%f3, %f2, 0f3F1645A2;
	fma.rn.f32 	%f4, %f1, 0f3E991687, %f3;
	cvt.rn.f32.u16 	%f5, %rs3;
	fma.rn.f32 	%f6, %f5, 0f3DE978D5, %f4;
	cvt.rzi.u32.f32 	%r10, %f6;
	cvt.u16.u32 	%rs4, %r10;
	st.global.u8 	[%rd8+2], %rs4;
	st.global.u8 	[%rd8+1], %rs4;
	st.global.u8 	[%rd8], %rs4;
$L__BB0_2:
	ret;

}


// ===== COMPILED SASS (sm_100) =====

	.target	sm_100

	.elftype	@"ET_EXEC"


//--------------------- .note.nv.tkinfo           --------------------------
	.section	.note.nv.tkinfo,"",@"SHT_NOTE"
	.sectionflags	@"SHF_NOTE_NV_TKINFO"
	.tkinfo
        /*0018*/ 	.word	0x00000002
        /*0030*/ 	.string	""
        /*0030*/ 	.string	"ptxas"
        /*0030*/ 	.string	"Cuda compilation tools, release 13.0, V13.0.88"
        /*0030*/ 	.string	"Build cuda_13.0.r13.0/compiler.36424714_0"
        /*0030*/ 	.string	"-arch sm_100 -m 64 "



//--------------------- .note.nv.cuinfo           --------------------------
	.section	.note.nv.cuinfo,"",@"SHT_NOTE"
	.sectionflags	@"SHF_NOTE_NV_CUINFO"
        /*0018*/ 	.short	0x0002
        /*001a*/ 	.short	0x0064
        /*001c*/ 	.short	0x0082
	.zero		2


//--------------------- .nv.info                  --------------------------
	.section	.nv.info,"",@"SHT_CUDA_INFO"
	.align	4


	//----- nvinfo : EIATTR_REGCOUNT
	.align		4
        /*0000*/ 	.byte	0x04, 0x2f
        /*0002*/ 	.short	(.L_2 - .L_1)
	.align		4
.L_1:
        /*0004*/ 	.word	index@(_Z9grayscalePhi)
        /*0008*/ 	.word	0x00000018


	//----- nvinfo : EIATTR_FRAME_SIZE
	.align		4
.L_2:
        /*000c*/ 	.byte	0x04, 0x11
        /*000e*/ 	.short	(.L_4 - .L_3)
	.align		4
.L_3:
        /*0010*/ 	.word	index@(_Z9grayscalePhi)
        /*0014*/ 	.word	0x00000008


	//----- nvinfo : EIATTR_MIN_STACK_SIZE
	.align		4
.L_4:
        /*0018*/ 	.byte	0x04, 0x12
        /*001a*/ 	.short	(.L_6 - .L_5)
	.align		4
.L_5:
        /*001c*/ 	.word	index@(_Z9grayscalePhi)
        /*0020*/ 	.word	0x00000008
.L_6:


//--------------------- .nv.compat                --------------------------
	.section	.nv.compat,"",@"SHT_CUDA_COMPAT_INFO"
	.align	4
        /*0000*/ 	.byte	0x02, 0x09, 0x00, 0x00, 0x02, 0x02, 0x01, 0x00, 0x02, 0x05, 0x05, 0x00, 0x03, 0x07, 0x01, 0x01
        /*0010*/ 	.byte	0x02, 0x03, 0x00, 0x00, 0x02, 0x06, 0x01, 0x00, 0x04, 0x0b, 0x08, 0x00, 0x09, 0x00, 0x00, 0x00
        /*0020*/ 	.byte	0x00, 0x00, 0x00, 0x00


//--------------------- .nv.info._Z9grayscalePhi  --------------------------
	.section	.nv.info._Z9grayscalePhi,"",@"SHT_CUDA_INFO"
	.sectionflags	@""
	.align	4


	//----- nvinfo : EIATTR_CUDA_API_VERSION
	.align		4
        /*0000*/ 	.byte	0x04, 0x37
        /*0002*/ 	.short	(.L_8 - .L_7)
.L_7:
        /*0004*/ 	.word	0x00000082


	//----- nvinfo : EIATTR_KPARAM_INFO
	.align		4
.L_8:
        /*0008*/ 	.byte	0x04, 0x17
        /*000a*/ 	.short	(.L_10 - .L_9)
.L_9:
        /*000c*/ 	.word	0x00000000
        /*0010*/ 	.short	0x0001
        /*0012*/ 	.short	0x0008
        /*0014*/ 	.byte	0x00, 0xf0, 0x11, 0x00


	//----- nvinfo : EIATTR_KPARAM_INFO
	.align		4
.L_10:
        /*0018*/ 	.byte	0x04, 0x17
        /*001a*/ 	.short	(.L_12 - .L_11)
.L_11:
        /*001c*/ 	.word	0x00000000
        /*0020*/ 	.short	0x0000
        /*0022*/ 	.short	0x0000
        /*0024*/ 	.byte	0x00, 0xf5, 0x21, 0x00


	//----- nvinfo : EIATTR_SPARSE_MMA_MASK
	.align		4
.L_12:
        /*0028*/ 	.byte	0x03, 0x50
        /*002a*/ 	.short	0x0000


	//----- nvinfo : EIATTR_MAXREG_COUNT
	.align		4
        /*002c*/ 	.byte	0x03, 0x1b
        /*002e*/ 	.short	0x00ff


	//----- nvinfo : EIATTR_EXTERNS
	.align		4
        /*0030*/ 	.byte	0x04, 0x0f
        /*0032*/ 	.short	(.L_14 - .L_13)


	//   ....[0]....
	.align		4
.L_13:
        /*0034*/ 	.word	index@(vprintf)


	//----- nvinfo : EIATTR_MERCURY_ISA_VERSION
	.align		4
.L_14:
        /*0038*/ 	.byte	0x03, 0x5f
        /*003a*/ 	.short	0x0101


	//----- nvinfo : EIATTR_VRC_CTA_INIT_COUNT
	.align		4
        /*003c*/ 	.byte	0x02, 0x4a
	.zero		1
	.zero		1


	//----- nvinfo : EIATTR_SYSCALL_OFFSETS
	.align		4
        /*0040*/ 	.byte	0x04, 0x46
        /*0042*/ 	.short	(.L_16 - .L_15)


	//   ....[0]....
.L_15:
        /*0044*/ 	.word	0x00000120


	//----- nvinfo : EIATTR_EXIT_INSTR_OFFSETS
	.align		4
.L_16:
        /*0048*/ 	.byte	0x04, 0x1c
        /*004a*/ 	.short	(.L_18 - .L_17)


	//   ....[0]....
.L_17:
        /*004c*/ 	.word	0x00000170


	//   ....[1]....
        /*0050*/ 	.word	0x00000290


	//----- nvinfo : EIATTR_CRS_STACK_SIZE
	.align		4
.L_18:
        /*0054*/ 	.byte	0x04, 0x1e
        /*0056*/ 	.short	(.L_20 - .L_19)
.L_19:
        /*0058*/ 	.word	0x00000000


	//----- nvinfo : EIATTR_CBANK_PARAM_SIZE
	.align		4
.L_20:
        /*005c*/ 	.byte	0x03, 0x19
        /*005e*/ 	.short	0x000c


	//----- nvinfo : EIATTR_PARAM_CBANK
	.align		4
        /*0060*/ 	.byte	0x04, 0x0a
        /*0062*/ 	.short	(.L_22 - .L_21)
	.align		4
.L_21:
        /*0064*/ 	.word	index@(.nv.constant0._Z9grayscalePhi)
        /*0068*/ 	.short	0x0380
        /*006a*/ 	.short	0x000c


	//----- nvinfo : EIATTR_SW_WAR
	.align		4
.L_22:
        /*006c*/ 	.byte	0x04, 0x36
        /*006e*/ 	.short	(.L_24 - .L_23)
.L_23:
        /*0070*/ 	.word	0x00000008
.L_24:


//--------------------- .nv.callgraph             --------------------------
	.section	.nv.callgraph,"",@"SHT_CUDA_CALLGRAPH"
	.align	4
	.sectionentsize	8
	.align		4
        /*0000*/ 	.word	0x00000000
	.align		4
        /*0004*/ 	.word	0xffffffff
	.align		4
        /*0008*/ 	.word	index@(_Z9grayscalePhi)
	.align		4
        /*000c*/ 	.word	index@(vprintf)
	.align		4
        /*0010*/ 	.word	0x00000000
	.align		4
        /*0014*/ 	.word	0xfffffffe
	.align		4
        /*0018*/ 	.word	0x00000000
	.align		4
        /*001c*/ 	.word	0xfffffffd
	.align		4
        /*0020*/ 	.word	0x00000000
	.align		4
        /*0024*/ 	.word	0xfffffffc


//--------------------- .nv.constant4             --------------------------
	.section	.nv.constant4,"a",@progbits
	.align	8
	.align		8
.nv.constant4:
        /*0000*/ 	.dword	vprintf
	.align		8
        /*0008*/ 	.dword	$str


//--------------------- .text._Z9grayscalePhi     --------------------------
	.section	.text._Z9grayscalePhi,"ax",@progbits
	.align	128
        .global         _Z9grayscalePhi
        .type           _Z9grayscalePhi,@function
        .size           _Z9grayscalePhi,(.L_x_2 - _Z9grayscalePhi)
        .other          _Z9grayscalePhi,@"STO_CUDA_ENTRY STV_DEFAULT"
_Z9grayscalePhi:
.text._Z9grayscalePhi:
[----:B------:R-:W0:Y:S01]  /*0000*/  LDC R1, c[0x0][0x37c] ;  /* 0x0000df00ff017b82 */ /* 0x000e220000000800 */
[----:B------:R-:W1:Y:S01]  /*0010*/  S2R R5, SR_TID.X ;  /* 0x0000000000057919 */ /* 0x000e620000002100 */
[----:B------:R-:W2:Y:S06]  /*0020*/  LDCU UR5, c[0x0][0x2fc] ;  /* 0x00005f80ff0577ac */ /* 0x000eac0008000800 */
[----:B------:R-:W1:Y:S01]  /*0030*/  S2UR UR6, SR_CTAID.X ;  /* 0x00000000000679c3 */ /* 0x000e620000002500 */
[----:B0-----:R-:W-:Y:S01]  /*0040*/  VIADD R1, R1, 0xfffffff8 ;  /* 0xfffffff801017836 */ /* 0x001fe20000000000 */
[----:B------:R-:W-:Y:S01]  /*0050*/  MOV R0, 0x0 ;  /* 0x0000000000007802 */ /* 0x000fe20000000f00 */
[----:B------:R-:W0:Y:S05]  /*0060*/  LDCU UR4, c[0x0][0x2f8] ;  /* 0x00005f00ff0477ac */ /* 0x000e2a0008000800 */
[----:B------:R-:W1:Y:S08]  /*0070*/  LDC R2, c[0x0][0x360] ;  /* 0x0000d800ff027b82 */ /* 0x000e700000000800 */
[----:B------:R-:W3:Y:S01]  /*0080*/  LDC R3, c[0x0][0x388] ;  /* 0x0000e200ff037b82 */ /* 0x000ee20000000800 */
[----:B0-----:R-:W-:-:S07]  /*0090*/  IADD3 R6, P0, PT, R1, UR4, RZ ;  /* 0x0000000401067c10 */ /* 0x001fce000ff1e0ff */
[----:B------:R0:W4:Y:S01]  /*00a0*/  LDC.64 R8, c[0x4][R0] ;  /* 0x0100000000087b82 */ /* 0x0001220000000a00 */
[----:B--2---:R-:W-:Y:S02]  /*00b0*/  IMAD.X R7, RZ, RZ, UR5, P0 ;  /* 0x00000005ff077e24 */ /* 0x004fe400080e06ff */
[----:B-1----:R-:W-:Y:S01]  /*00c0*/  IMAD R2, R2, UR6, R5 ;  /* 0x0000000602027c24 */ /* 0x002fe2000f8e0205 */
[----:B------:R-:W1:Y:S04]  /*00d0*/  LDCU.64 UR6, c[0x4][0x8] ;  /* 0x01000100ff0677ac */ /* 0x000e680008000a00 */
[----:B---3--:R0:W-:Y:S01]  /*00e0*/  STL.64 [R1], R2 ;  /* 0x0000000201007387 */ /* 0x0081e20000100a00 */
[----:B-1----:R-:W-:Y:S01]  /*00f0*/  IMAD.U32 R4, RZ, RZ, UR6 ;  /* 0x00000006ff047e24 */ /* 0x002fe2000f8e00ff */
[----:B0---4-:R-:W-:-:S07]  /*0100*/  MOV R5, UR7 ;  /* 0x0000000700057c02 */ /* 0x011fce0008000f00 */
[----:B------:R-:W-:-:S07]  /*0110*/  LEPC R20, `(.L_x_0) ;  /* 0x000000001014794e */ /* 0x000fce0000000000 */
[----:B------:R-:W-:Y:S05]  /*0120*/  CALL.ABS.NOINC R8 ;  /* 0x0000000008007343 */ /* 0x000fea0003c00000 */
.L_x_0:
[----:B------:R-:W0:Y:S01]  /*0130*/  LDCU UR4, c[0x0][0x388] ;  /* 0x00007100ff0477ac */ /* 0x000e220008000800 */
[----:B------:R-:W-:-:S05]  /*0140*/  IMAD R0, R2, 0x3, RZ ;  /* 0x0000000302007824 */ /* 0x000fca00078e02ff */
[----:B------:R-:W-:-:S04]  /*0150*/  IADD3 R2, PT, PT, R0, 0x2, RZ ;  /* 0x0000000200027810 */ /* 0x000fc80007ffe0ff */
[----:B0-----:R-:W-:-:S13]  /*0160*/  ISETP.GE.AND P0, PT, R2, UR4, PT ;  /* 0x0000000402007c0c */ /* 0x001fda000bf06270 */
[----:B------:R-:W-:Y:S05]  /*0170*/  @P0 EXIT ;  /* 0x000000000000094d */ /* 0x000fea0003800000 */
[----:B------:R-:W0:Y:S01]  /*0180*/  LDCU.64 UR6, c[0x0][0x380] ;  /* 0x00007000ff0677ac */ /* 0x000e220008000a00 */
[----:B------:R-:W1:Y:S01]  /*0190*/  LDCU.64 UR4, c[0x0][0x358] ;  /* 0x00006b00ff0477ac */ /* 0x000e620008000a00 */
[----:B0-----:R-:W-:-:S04]  /*01a0*/  IADD3 R2, P0, PT, R0, UR6, RZ ;  /* 0x0000000600027c10 */ /* 0x001fc8000ff1e0ff */
[----:B------:R-:W-:-:S05]  /*01b0*/  LEA.HI.X.SX32 R3, R0, UR7, 0x1, P0 ;  /* 0x0000000700037c11 */ /* 0x000fca00080f0eff */
[----:B-1----:R-:W2:Y:S04]  /*01c0*/  LDG.E.U8 R4, desc[UR4][R2.64+0x1] ;  /* 0x0000010402047981 */ /* 0x002ea8000c1e1100 */
[----:B------:R-:W3:Y:S04]  /*01d0*/  LDG.E.U8 R0, desc[UR4][R2.64] ;  /* 0x0000000402007981 */ /* 0x000ee8000c1e1100 */
[----:B------:R-:W4:Y:S01]  /*01e0*/  LDG.E.U8 R5, desc[UR4][R2.64+0x2] ;  /* 0x0000020402057981 */ /* 0x000f22000c1e1100 */
[----:B--2---:R-:W-:Y:S02]  /*01f0*/  I2FP.F32.U32 R4, R4 ;  /* 0x0000000400047245 */ /* 0x004fe40000201000 */
[----:B---3--:R-:W-:-:S03]  /*0200*/  I2FP.F32.U32 R0, R0 ;  /* 0x0000000000007245 */ /* 0x008fc60000201000 */
[----:B------:R-:W-:Y:S01]  /*0210*/  FMUL R7, R4, 0.58700001239776611328 ;  /* 0x3f1645a204077820 */ /* 0x000fe20000400000 */
[----:B----4-:R-:W-:-:S03]  /*0220*/  I2FP.F32.U32 R5, R5 ;  /* 0x0000000500057245 */ /* 0x010fc60000201000 */
[----:B------:R-:W-:-:S04]  /*0230*/  FFMA R0, R0, 0.29899999499320983887, R7 ;  /* 0x3e99168700007823 */ /* 0x000fc80000000007 */
[----:B------:R-:W-:-:S04]  /*0240*/  FFMA R0, R5, 0.11400000005960464478, R0 ;  /* 0x3de978d505007823 */ /* 0x000fc80000000000 */
[----:B------:R-:W0:Y:S02]  /*0250*/  F2I.U32.TRUNC.NTZ R5, R0 ;  /* 0x0000000000057305 */ /* 0x000e24000020f000 */
[----:B0-----:R-:W-:Y:S04]  /*0260*/  STG.E.U8 desc[UR4][R2.64+0x2], R5 ;  /* 0x0000020502007986 */ /* 0x001fe8000c101104 */
[----:B------:R-:W-:Y:S04]  /*0270*/  STG.E.U8 desc[UR4][R2.64+0x1], R5 ;  /* 0x0000010502007986 */ /* 0x000fe8000c101104 */
[----:B------:R-:W-:Y:S01]  /*0280*/  STG.E.U8 desc[UR4][R2.64], R5 ;  /* 0x0000000502007986 */ /* 0x000fe2000c101104 */
[----:B------:R-:W-:Y:S05]  /*0290*/  EXIT ;  /* 0x000000000000794d */ /* 0x000fea0003800000 */
.L_x_1:
[----:B------:R-:W-:-:S00]  /*02a0*/  BRA `(.L_x_1) ;  /* 0xfffffffc00fc7947 */ /* 0x000fc0000383ffff */
[----:B------:R-:W-:-:S00]  /*02b0*/  NOP ;  /* 0x0000000000007918 */ /* 0x000fc00000000000 */
        /* <DEDUP_REMOVED lines=12> */
.L_x_2:


//--------------------- .nv.global.init           --------------------------
	.section	.nv.global.init,"aw",@progbits
.nv.global.init:
	.type		$str,@object
	.size		$str,(.L_0 - $str)
$str:
        /*0000*/ 	.byte	0x69, 0x20, 0x3d, 0x20, 0x25, 0x64, 0x2c, 0x20, 0x73, 0x69, 0x7a, 0x65, 0x20, 0x3d, 0x20, 0x25
        /*0010*/ 	.byte	0x64, 0x0a, 0x00
.L_0:


//--------------------- .nv.shared.reserved.0     --------------------------
	.section	.nv.shared.reserved.0,"aw",@nobits
	.weak		__nv_reservedSMEM_offset_0_alias
	.size		__nv_reservedSMEM_offset_0_alias, 0, 64
	.other		__nv_reservedSMEM_offset_0_alias,@"STO_CUDA_RESERVED_SHARED STV_DEFAULT"
__nv_reservedSMEM_offset_0_alias:
	.zero		0
	.zero		64


//--------------------- .nv.constant0._Z9grayscalePhi --------------------------
	.section	.nv.constant0._Z9grayscalePhi,"a",@progbits
	.sectionflags	@""
	.align	4
.nv.constant0._Z9grayscalePhi:
	.zero		908


//--------------------- SYMBOLS --------------------------

	.type		.nv.reservedSmem.offset0,@object
	.size		.nv.reservedSmem.offset0,0x4
	.type		vprintf,@function
